//
// Generated by NVIDIA NVVM Compiler
//
// Compiler Build ID: CL-36424714
// Cuda compilation tools, release 13.0, V13.0.88
// Based on NVVM 20.0.0
//

.version 9.0
.target sm_100
.address_size 64

	// .globl	_Z19cuda_simple_mat_mulPfS_S_
.global .align 4 .b8 precalc_xorwow_matrix[102400];
.global .align 4 .b8 precalc_xorwow_offset_matrix[102400];
.global .align 4 .b8 mrg32k3aM1[2304];
.global .align 4 .b8 mrg32k3aM2[2304];
.global .align 4 .b8 mrg32k3aM1SubSeq[2016];
.global .align 4 .b8 mrg32k3aM2SubSeq[2016];
.global .align 4 .b8 mrg32k3aM1Seq[2304];
.global .align 4 .b8 mrg32k3aM2Seq[2304];
.const .align 8 .b8 __cr_lgamma_table[72];
// _ZZ18cuda_tiled_mat_mulPfS_S_E2As has been demoted
// _ZZ18cuda_tiled_mat_mulPfS_S_E2Bs has been demoted

.visible .entry _Z19cuda_simple_mat_mulPfS_S_(
	.param .u64 .ptr .align 1 _Z19cuda_simple_mat_mulPfS_S__param_0,
	.param .u64 .ptr .align 1 _Z19cuda_simple_mat_mulPfS_S__param_1,
	.param .u64 .ptr .align 1 _Z19cuda_simple_mat_mulPfS_S__param_2
)
{
	.reg .pred 	%p<5>;
	.reg .b32 	%r<18>;
	.reg .b32 	%f<28>;
	.reg .b64 	%rd<18>;

	ld.param.u64 	%rd5, [_Z19cuda_simple_mat_mulPfS_S__param_0];
	ld.param.u64 	%rd6, [_Z19cuda_simple_mat_mulPfS_S__param_1];
	ld.param.u64 	%rd7, [_Z19cuda_simple_mat_mulPfS_S__param_2];
	mov.u32 	%r8, %tid.x;
	mov.u32 	%r9, %ctaid.x;
	mov.u32 	%r10, %ntid.x;
	mad.lo.s32 	%r1, %r9, %r10, %r8;
	mov.u32 	%r11, %tid.y;
	mov.u32 	%r12, %ctaid.y;
	mov.u32 	%r13, %ntid.y;
	mad.lo.s32 	%r2, %r12, %r13, %r11;
	setp.gt.u32 	%p1, %r2, 1799;
	setp.gt.s32 	%p2, %r1, 1799;
	or.pred  	%p3, %p1, %p2;
	@%p3 bra 	$L__BB0_4;
	mul.lo.s32 	%r3, %r2, 1800;
	mul.wide.u32 	%rd8, %r3, 4;
	cvta.to.global.u64 	%rd9, %rd5;
	add.s64 	%rd10, %rd8, %rd9;
	add.s64 	%rd17, %rd10, 16;
	cvta.to.global.u64 	%rd11, %rd6;
	add.s64 	%rd2, %rd11, 28800;
	mov.f32 	%f27, 0f00000000;
	mov.b32 	%r17, 0;
	mov.u32 	%r16, %r1;
$L__BB0_2:
	mul.wide.s32 	%rd12, %r16, 4;
	add.s64 	%rd13, %rd2, %rd12;
	ld.global.f32 	%f4, [%rd17+-16];
	ld.global.f32 	%f5, [%rd13+-28800];
	fma.rn.f32 	%f6, %f4, %f5, %f27;
	ld.global.f32 	%f7, [%rd17+-12];
	ld.global.f32 	%f8, [%rd13+-21600];
	fma.rn.f32 	%f9, %f7, %f8, %f6;
	ld.global.f32 	%f10, [%rd17+-8];
	ld.global.f32 	%f11, [%rd13+-14400];
	fma.rn.f32 	%f12, %f10, %f11, %f9;
	ld.global.f32 	%f13, [%rd17+-4];
	ld.global.f32 	%f14, [%rd13+-7200];
	fma.rn.f32 	%f15, %f13, %f14, %f12;
	ld.global.f32 	%f16, [%rd17];
	ld.global.f32 	%f17, [%rd13];
	fma.rn.f32 	%f18, %f16, %f17, %f15;
	ld.global.f32 	%f19, [%rd17+4];
	ld.global.f32 	%f20, [%rd13+7200];
	fma.rn.f32 	%f21, %f19, %f20, %f18;
	ld.global.f32 	%f22, [%rd17+8];
	ld.global.f32 	%f23, [%rd13+14400];
	fma.rn.f32 	%f24, %f22, %f23, %f21;
	ld.global.f32 	%f25, [%rd17+12];
	ld.global.f32 	%f26, [%rd13+21600];
	fma.rn.f32 	%f27, %f25, %f26, %f24;
	add.s32 	%r17, %r17, 8;
	add.s64 	%rd17, %rd17, 32;
	add.s32 	%r16, %r16, 14400;
	setp.ne.s32 	%p4, %r17, 1800;
	@%p4 bra 	$L__BB0_2;
	add.s32 	%r15, %r3, %r1;
	cvta.to.global.u64 	%rd14, %rd7;
	mul.wide.s32 	%rd15, %r15, 4;
	add.s64 	%rd16, %rd14, %rd15;
	st.global.f32 	[%rd16], %f27;
$L__BB0_4:
	ret;

}
	// .globl	_Z18cuda_tiled_mat_mulPfS_S_
.visible .entry _Z18cuda_tiled_mat_mulPfS_S_(
	.param .u64 .ptr .align 1 _Z18cuda_tiled_mat_mulPfS_S__param_0,
	.param .u64 .ptr .align 1 _Z18cuda_tiled_mat_mulPfS_S__param_1,
	.param .u64 .ptr .align 1 _Z18cuda_tiled_mat_mulPfS_S__param_2
)
{
	.reg .pred 	%p<11>;
	.reg .b32 	%r<40>;
	.reg .b32 	%f<108>;
	.reg .b64 	%rd<16>;
	// demoted variable
	.shared .align 4 .b8 _ZZ18cuda_tiled_mat_mulPfS_S_E2As[4096];
	// demoted variable
	.shared .align 4 .b8 _ZZ18cuda_tiled_mat_mulPfS_S_E2Bs[4096];
	ld.param.u64 	%rd6, [_Z18cuda_tiled_mat_mulPfS_S__param_0];
	ld.param.u64 	%rd7, [_Z18cuda_tiled_mat_mulPfS_S__param_1];
	ld.param.u64 	%rd5, [_Z18cuda_tiled_mat_mulPfS_S__param_2];
	cvta.to.global.u64 	%rd1, %rd7;
	cvta.to.global.u64 	%rd8, %rd6;
	mov.u32 	%r1, %ctaid.y;
	shl.b32 	%r22, %r1, 5;
	mov.u32 	%r2, %tid.y;
	add.s32 	%r3, %r22, %r2;
	mov.u32 	%r4, %ctaid.x;
	shl.b32 	%r23, %r4, 5;
	mov.u32 	%r5, %tid.x;
	add.s32 	%r6, %r23, %r5;
	sub.s32 	%r7, 1800, %r5;
	shl.b32 	%r24, %r2, 7;
	mov.u32 	%r25, _ZZ18cuda_tiled_mat_mulPfS_S_E2As;
	add.s32 	%r8, %r25, %r24;
	shl.b32 	%r26, %r5, 2;
	add.s32 	%r9, %r8, %r26;
	mad.lo.s32 	%r27, %r3, 1800, %r5;
	mov.u32 	%r28, _ZZ18cuda_tiled_mat_mulPfS_S_E2Bs;
	add.s32 	%r11, %r28, %r26;
	add.s32 	%r10, %r11, %r24;
	mul.wide.u32 	%rd9, %r27, 4;
	add.s64 	%rd15, %rd8, %rd9;
	mad.lo.s32 	%r29, %r2, 1800, %r5;
	add.s32 	%r37, %r29, %r23;
	mov.f32 	%f105, 0f00000000;
	mov.b32 	%r38, 0;
	mov.u32 	%r36, %r2;
	mov.u32 	%r39, %r38;
$L__BB1_1:
	setp.gt.u32 	%p1, %r3, 1799;
	setp.ge.u32 	%p2, %r38, %r7;
	mov.f32 	%f106, 0f00000000;
	or.pred  	%p3, %p2, %p1;
	@%p3 bra 	$L__BB1_3;
	ld.global.f32 	%f106, [%rd15];
$L__BB1_3:
	setp.gt.s32 	%p4, %r6, 1799;
	st.shared.f32 	[%r9], %f106;
	setp.gt.u32 	%p5, %r36, 1799;
	mov.f32 	%f107, 0f00000000;
	or.pred  	%p6, %p4, %p5;
	@%p6 bra 	$L__BB1_5;
	mul.wide.u32 	%rd10, %r37, 4;
	add.s64 	%rd11, %rd1, %rd10;
	ld.global.f32 	%f107, [%rd11];
$L__BB1_5:
	st.shared.f32 	[%r10], %f107;
	bar.sync 	0;
	ld.shared.f32 	%f10, [%r8];
	ld.shared.f32 	%f11, [%r11];
	fma.rn.f32 	%f12, %f10, %f11, %f105;
	ld.shared.f32 	%f13, [%r8+4];
	ld.shared.f32 	%f14, [%r11+128];
	fma.rn.f32 	%f15, %f13, %f14, %f12;
	ld.shared.f32 	%f16, [%r8+8];
	ld.shared.f32 	%f17, [%r11+256];
	fma.rn.f32 	%f18, %f16, %f17, %f15;
	ld.shared.f32 	%f19, [%r8+12];
	ld.shared.f32 	%f20, [%r11+384];
	fma.rn.f32 	%f21, %f19, %f20, %f18;
	ld.shared.f32 	%f22, [%r8+16];
	ld.shared.f32 	%f23, [%r11+512];
	fma.rn.f32 	%f24, %f22, %f23, %f21;
	ld.shared.f32 	%f25, [%r8+20];
	ld.shared.f32 	%f26, [%r11+640];
	fma.rn.f32 	%f27, %f25, %f26, %f24;
	ld.shared.f32 	%f28, [%r8+24];
	ld.shared.f32 	%f29, [%r11+768];
	fma.rn.f32 	%f30, %f28, %f29, %f27;
	ld.shared.f32 	%f31, [%r8+28];
	ld.shared.f32 	%f32, [%r11+896];
	fma.rn.f32 	%f33, %f31, %f32, %f30;
	ld.shared.f32 	%f34, [%r8+32];
	ld.shared.f32 	%f35, [%r11+1024];
	fma.rn.f32 	%f36, %f34, %f35, %f33;
	ld.shared.f32 	%f37, [%r8+36];
	ld.shared.f32 	%f38, [%r11+1152];
	fma.rn.f32 	%f39, %f37, %f38, %f36;
	ld.shared.f32 	%f40, [%r8+40];
	ld.shared.f32 	%f41, [%r11+1280];
	fma.rn.f32 	%f42, %f40, %f41, %f39;
	ld.shared.f32 	%f43, [%r8+44];
	ld.shared.f32 	%f44, [%r11+1408];
	fma.rn.f32 	%f45, %f43, %f44, %f42;
	ld.shared.f32 	%f46, [%r8+48];
	ld.shared.f32 	%f47, [%r11+1536];
	fma.rn.f32 	%f48, %f46, %f47, %f45;
	ld.shared.f32 	%f49, [%r8+52];
	ld.shared.f32 	%f50, [%r11+1664];
	fma.rn.f32 	%f51, %f49, %f50, %f48;
	ld.shared.f32 	%f52, [%r8+56];
	ld.shared.f32 	%f53, [%r11+1792];
	fma.rn.f32 	%f54, %f52, %f53, %f51;
	ld.shared.f32 	%f55, [%r8+60];
	ld.shared.f32 	%f56, [%r11+1920];
	fma.rn.f32 	%f57, %f55, %f56, %f54;
	ld.shared.f32 	%f58, [%r8+64];
	ld.shared.f32 	%f59, [%r11+2048];
	fma.rn.f32 	%f60, %f58, %f59, %f57;
	ld.shared.f32 	%f61, [%r8+68];
	ld.shared.f32 	%f62, [%r11+2176];
	fma.rn.f32 	%f63, %f61, %f62, %f60;
	ld.shared.f32 	%f64, [%r8+72];
	ld.shared.f32 	%f65, [%r11+2304];
	fma.rn.f32 	%f66, %f64, %f65, %f63;
	ld.shared.f32 	%f67, [%r8+76];
	ld.shared.f32 	%f68, [%r11+2432];
	fma.rn.f32 	%f69, %f67, %f68, %f66;
	ld.shared.f32 	%f70, [%r8+80];
	ld.shared.f32 	%f71, [%r11+2560];
	fma.rn.f32 	%f72, %f70, %f71, %f69;
	ld.shared.f32 	%f73, [%r8+84];
	ld.shared.f32 	%f74, [%r11+2688];
	fma.rn.f32 	%f75, %f73, %f74, %f72;
	ld.shared.f32 	%f76, [%r8+88];
	ld.shared.f32 	%f77, [%r11+2816];
	fma.rn.f32 	%f78, %f76, %f77, %f75;
	ld.shared.f32 	%f79, [%r8+92];
	ld.shared.f32 	%f80, [%r11+2944];
	fma.rn.f32 	%f81, %f79, %f80, %f78;
	ld.shared.f32 	%f82, [%r8+96];
	ld.shared.f32 	%f83, [%r11+3072];
	fma.rn.f32 	%f84, %f82, %f83, %f81;
	ld.shared.f32 	%f85, [%r8+100];
	ld.shared.f32 	%f86, [%r11+3200];
	fma.rn.f32 	%f87, %f85, %f86, %f84;
	ld.shared.f32 	%f88, [%r8+104];
	ld.shared.f32 	%f89, [%r11+3328];
	fma.rn.f32 	%f90, %f88, %f89, %f87;
	ld.shared.f32 	%f91, [%r8+108];
	ld.shared.f32 	%f92, [%r11+3456];
	fma.rn.f32 	%f93, %f91, %f92, %f90;
	ld.shared.f32 	%f94, [%r8+112];
	ld.shared.f32 	%f95, [%r11+3584];
	fma.rn.f32 	%f96, %f94, %f95, %f93;
	ld.shared.f32 	%f97, [%r8+116];
	ld.shared.f32 	%f98, [%r11+3712];
	fma.rn.f32 	%f99, %f97, %f98, %f96;
	ld.shared.f32 	%f100, [%r8+120];
	ld.shared.f32 	%f101, [%r11+3840];
	fma.rn.f32 	%f102, %f100, %f101, %f99;
	ld.shared.f32 	%f103, [%r8+124];
	ld.shared.f32 	%f104, [%r11+3968];
	fma.rn.f32 	%f105, %f103, %f104, %f102;
	bar.sync 	0;
	add.s32 	%r39, %r39, 1;
	add.s32 	%r38, %r38, 32;
	add.s64 	%rd15, %rd15, 128;
	add.s32 	%r37, %r37, 57600;
	add.s32 	%r36, %r36, 32;
	setp.ne.s32 	%p7, %r39, 57;
	@%p7 bra 	$L__BB1_1;
	setp.gt.s32 	%p8, %r6, 1799;
	setp.gt.u32 	%p9, %r3, 1799;
	or.pred  	%p10, %p9, %p8;
	@%p10 bra 	$L__BB1_8;
	mov.u32 	%r31, %ntid.y;
	mad.lo.s32 	%r32, %r1, %r31, %r2;
	mov.u32 	%r33, %ntid.x;
	mad.lo.s32 	%r34, %r4, %r33, %r5;
	mad.lo.s32 	%r35, %r32, 1800, %r34;
	cvta.to.global.u64 	%rd12, %rd5;
	mul.wide.u32 	%rd13, %r35, 4;
	add.s64 	%rd14, %rd12, %rd13;
	st.global.f32 	[%rd14], %f105;
$L__BB1_8:
	ret;

}


// ===== COMPILED SASS (sm_100) =====

	.target	sm_100

	.elftype	@"ET_EXEC"


//--------------------- .note.nv.tkinfo           --------------------------
	.section	.note.nv.tkinfo,"",@"SHT_NOTE"
	.sectionflags	@"SHF_NOTE_NV_TKINFO"
	.tkinfo
        /*0018*/ 	.word	0x00000002
        /*0030*/ 	.string	""
        /*0030*/ 	.string	"ptxas"
        /*0030*/ 	.string	"Cuda compilation tools, release 13.0, V13.0.88"
        /*0030*/ 	.string	"Build cuda_13.0.r13.0/compiler.36424714_0"
        /*0030*/ 	.string	"-arch sm_100 -m 64 "



//--------------------- .note.nv.cuinfo           --------------------------
	.section	.note.nv.cuinfo,"",@"SHT_NOTE"
	.sectionflags	@"SHF_NOTE_NV_CUINFO"
        /*0018*/ 	.short	0x0002
        /*001a*/ 	.short	0x0064
        /*001c*/ 	.short	0x0082
	.zero		2


//--------------------- .nv.info                  --------------------------
	.section	.nv.info,"",@"SHT_CUDA_INFO"
	.align	4


	//----- nvinfo : EIATTR_REGCOUNT
	.align		4
        /*0000*/ 	.byte	0x04, 0x2f
        /*0002*/ 	.short	(.L_10 - .L_9)
	.align		4
.L_9:
        /*0004*/ 	.word	index@(_Z19cuda_simple_mat_mulPfS_S_)
        /*0008*/ 	.word	0x00000020


	//----- nvinfo : EIATTR_FRAME_SIZE
	.align		4
.L_10:
        /*000c*/ 	.byte	0x04, 0x11
        /*000e*/ 	.short	(.L_12 - .L_11)
	.align		4
.L_11:
        /*0010*/ 	.word	index@(_Z19cuda_simple_mat_mulPfS_S_)
        /*0014*/ 	.word	0x00000000


	//----- nvinfo : EIATTR_REGCOUNT
	.align		4
.L_12:
        /*0018*/ 	.byte	0x04, 0x2f
        /*001a*/ 	.short	(.L_14 - .L_13)
	.align		4
.L_13:
        /*001c*/ 	.word	index@(_Z18cuda_tiled_mat_mulPfS_S_)
        /*0020*/ 	.word	0x00000020


	//----- nvinfo : EIATTR_FRAME_SIZE
	.align		4
.L_14:
        /*0024*/ 	.byte	0x04, 0x11
        /*0026*/ 	.short	(.L_16 - .L_15)
	.align		4
.L_15:
        /*0028*/ 	.word	index@(_Z18cuda_tiled_mat_mulPfS_S_)
        /*002c*/ 	.word	0x00000000


	//----- nvinfo : EIATTR_MIN_STACK_SIZE
	.align		4
.L_16:
        /*0030*/ 	.byte	0x04, 0x12
        /*0032*/ 	.short	(.L_18 - .L_17)
	.align		4
.L_17:
        /*0034*/ 	.word	index@(_Z18cuda_tiled_mat_mulPfS_S_)
        /*0038*/ 	.word	0x00000000


	//----- nvinfo : EIATTR_MIN_STACK_SIZE
	.align		4
.L_18:
        /*003c*/ 	.byte	0x04, 0x12
        /*003e*/ 	.short	(.L_20 - .L_19)
	.align		4
.L_19:
        /*0040*/ 	.word	index@(_Z19cuda_simple_mat_mulPfS_S_)
        /*0044*/ 	.word	0x00000000
.L_20:


//--------------------- .nv.compat                --------------------------
	.section	.nv.compat,"",@"SHT_CUDA_COMPAT_INFO"
	.align	4
        /*0000*/ 	.byte	0x02, 0x09, 0x00, 0x00, 0x02, 0x02, 0x01, 0x00, 0x02, 0x05, 0x05, 0x00, 0x03, 0x07, 0x01, 0x01
        /*0010*/ 	.byte	0x02, 0x03, 0x00, 0x00, 0x02, 0x06, 0x01, 0x00, 0x04, 0x0b, 0x08, 0x00, 0x09, 0x00, 0x00, 0x00
        /*0020*/ 	.byte	0x00, 0x00, 0x00, 0x00


//--------------------- .nv.info._Z18cuda_tiled_mat_mulPfS_S_ --------------------------
	.section	.nv.info._Z18cuda_tiled_mat_mulPfS_S_,"",@"SHT_CUDA_INFO"
	.sectionflags	@""
	.align	4


	//----- nvinfo : EIATTR_CUDA_API_VERSION
	.align		4
        /*0000*/ 	.byte	0x04, 0x37
        /*0002*/ 	.short	(.L_22 - .L_21)
.L_21:
        /*0004*/ 	.word	0x00000082


	//----- nvinfo : EIATTR_KPARAM_INFO
	.align		4
.L_22:
        /*0008*/ 	.byte	0x04, 0x17
        /*000a*/ 	.short	(.L_24 - .L_23)
.L_23:
        /*000c*/ 	.word	0x00000000
        /*0010*/ 	.short	0x0002
        /*0012*/ 	.short	0x0010
        /*0014*/ 	.byte	0x00, 0xf5, 0x21, 0x00


	//----- nvinfo : EIATTR_KPARAM_INFO
	.align		4
.L_24:
        /*0018*/ 	.byte	0x04, 0x17
        /*001a*/ 	.short	(.L_26 - .L_25)
.L_25:
        /*001c*/ 	.word	0x00000000
        /*0020*/ 	.short	0x0001
        /*0022*/ 	.short	0x0008
        /*0024*/ 	.byte	0x00, 0xf5, 0x21, 0x00


	//----- nvinfo : EIATTR_KPARAM_INFO
	.align		4
.L_26:
        /*0028*/ 	.byte	0x04, 0x17
        /*002a*/ 	.short	(.L_28 - .L_27)
.L_27:
        /*002c*/ 	.word	0x00000000
        /*0030*/ 	.short	0x0000
        /*0032*/ 	.short	0x0000
        /*0034*/ 	.byte	0x00, 0xf5, 0x21, 0x00


	//----- nvinfo : EIATTR_SPARSE_MMA_MASK
	.align		4
.L_28:
        /*0038*/ 	.byte	0x03, 0x50
        /*003a*/ 	.short	0x0000


	//----- nvinfo : EIATTR_MAXREG_COUNT
	.align		4
        /*003c*/ 	.byte	0x03, 0x1b
        /*003e*/ 	.short	0x00ff


	//----- nvinfo : EIATTR_NUM_BARRIERS
	.align		4
        /*0040*/ 	.byte	0x02, 0x4c
        /*0042*/ 	.byte	0x01
	.zero		1


	//----- nvinfo : EIATTR_MERCURY_ISA_VERSION
	.align		4
        /*0044*/ 	.byte	0x03, 0x5f
        /*0046*/ 	.short	0x0101


	//----- nvinfo : EIATTR_VRC_CTA_INIT_COUNT
	.align		4
        /*0048*/ 	.byte	0x02, 0x4a
	.zero		1
	.zero		1


	//----- nvinfo : EIATTR_EXIT_INSTR_OFFSETS
	.align		4
        /*004c*/ 	.byte	0x04, 0x1c
        /*004e*/ 	.short	(.L_30 - .L_29)


	//   ....[0]....
.L_29:
        /*0050*/ 	.word	0x000007f0


	//   ....[1]....
        /*0054*/ 	.word	0x00000880


	//----- nvinfo : EIATTR_CBANK_PARAM_SIZE
	.align		4
.L_30:
        /*0058*/ 	.byte	0x03, 0x19
        /*005a*/ 	.short	0x0018


	//----- nvinfo : EIATTR_PARAM_CBANK
	.align		4
        /*005c*/ 	.byte	0x04, 0x0a
        /*005e*/ 	.short	(.L_32 - .L_31)
	.align		4
.L_31:
        /*0060*/ 	.word	index@(.nv.constant0._Z18cuda_tiled_mat_mulPfS_S_)
        /*0064*/ 	.short	0x0380
        /*0066*/ 	.short	0x0018


	//----- nvinfo : EIATTR_SW_WAR
	.align		4
.L_32:
        /*0068*/ 	.byte	0x04, 0x36
        /*006a*/ 	.short	(.L_34 - .L_33)
.L_33:
        /*006c*/ 	.word	0x00000008
.L_34:


//--------------------- .nv.info._Z19cuda_simple_mat_mulPfS_S_ --------------------------
	.section	.nv.info._Z19cuda_simple_mat_mulPfS_S_,"",@"SHT_CUDA_INFO"
	.sectionflags	@""
	.align	4


	//----- nvinfo : EIATTR_CUDA_API_VERSION
	.align		4
        /*0000*/ 	.byte	0x04, 0x37
        /*0002*/ 	.short	(.L_36 - .L_35)
.L_35:
        /*0004*/ 	.word	0x00000082


	//----- nvinfo : EIATTR_KPARAM_INFO
	.align		4
.L_36:
        /*0008*/ 	.byte	0x04, 0x17
        /*000a*/ 	.short	(.L_38 - .L_37)
.L_37:
        /*000c*/ 	.word	0x00000000
        /*0010*/ 	.short	0x0002
        /*0012*/ 	.short	0x0010
        /*0014*/ 	.byte	0x00, 0xf5, 0x21, 0x00


	//----- nvinfo : EIATTR_KPARAM_INFO
	.align		4
.L_38:
        /*0018*/ 	.byte	0x04, 0x17
        /*001a*/ 	.short	(.L_40 - .L_39)
.L_39:
        /*001c*/ 	.word	0x00000000
        /*0020*/ 	.short	0x0001
        /*0022*/ 	.short	0x0008
        /*0024*/ 	.byte	0x00, 0xf5, 0x21, 0x00


	//----- nvinfo : EIATTR_KPARAM_INFO
	.align		4
.L_40:
        /*0028*/ 	.byte	0x04, 0x17
        /*002a*/ 	.short	(.L_42 - .L_41)
.L_41:
        /*002c*/ 	.word	0x00000000
        /*0030*/ 	.short	0x0000
        /*0032*/ 	.short	0x0000
        /*0034*/ 	.byte	0x00, 0xf5, 0x21, 0x00


	//----- nvinfo : EIATTR_SPARSE_MMA_MASK
	.align		4
.L_42:
        /*0038*/ 	.byte	0x03, 0x50
        /*003a*/ 	.short	0x0000


	//----- nvinfo : EIATTR_MAXREG_COUNT
	.align		4
        /*003c*/ 	.byte	0x03, 0x1b
        /*003e*/ 	.short	0x00ff


	//----- nvinfo : EIATTR_MERCURY_ISA_VERSION
	.align		4
        /*0040*/ 	.byte	0x03, 0x5f
        /*0042*/ 	.short	0x0101


	//----- nvinfo : EIATTR_VRC_CTA_INIT_COUNT
	.align		4
        /*0044*/ 	.byte	0x02, 0x4a
	.zero		1
	.zero		1


	//----- nvinfo : EIATTR_EXIT_INSTR_OFFSETS
	.align		4
        /*0048*/ 	.byte	0x04, 0x1c
        /*004a*/ 	.short	(.L_44 - .L_43)


	//   ....[0]....
.L_43:
        /*004c*/ 	.word	0x000000b0


	//   ....[1]....
        /*0050*/ 	.word	0x00000f20


	//----- nvinfo : EIATTR_CBANK_PARAM_SIZE
	.align		4
.L_44:
        /*0054*/ 	.byte	0x03, 0x19
        /*0056*/ 	.short	0x0018


	//----- nvinfo : EIATTR_PARAM_CBANK
	.align		4
        /*0058*/ 	.byte	0x04, 0x0a
        /*005a*/ 	.short	(.L_46 - .L_45)
	.align		4
.L_45:
        /*005c*/ 	.word	index@(.nv.constant0._Z19cuda_simple_mat_mulPfS_S_)
        /*0060*/ 	.short	0x0380
        /*0062*/ 	.short	0x0018


	//----- nvinfo : EIATTR_SW_WAR
	.align		4
.L_46:
        /*0064*/ 	.byte	0x04, 0x36
        /*0066*/ 	.short	(.L_48 - .L_47)
.L_47:
        /*0068*/ 	.word	0x00000008
.L_48:


//--------------------- .nv.callgraph             --------------------------
	.section	.nv.callgraph,"",@"SHT_CUDA_CALLGRAPH"
	.align	4
	.sectionentsize	8
	.align		4
        /*0000*/ 	.word	0x00000000
	.align		4
        /*0004*/ 	.word	0xffffffff
	.align		4
        /*0008*/ 	.word	0x00000000
	.align		4
        /*000c*/ 	.word	0xfffffffe
	.align		4
        /*0010*/ 	.word	0x00000000
	.align		4
        /*0014*/ 	.word	0xfffffffd
	.align		4
        /*0018*/ 	.word	0x00000000
	.align		4
        /*001c*/ 	.word	0xfffffffc


//--------------------- .nv.constant4             --------------------------
	.section	.nv.constant4,"a",@progbits
	.align	8
	.align		8
.nv.constant4:
        /*0000*/ 	.dword	precalc_xorwow_matrix
	.align		8
        /*0008*/ 	.dword	precalc_xorwow_offset_matrix
	.align		8
        /*0010*/ 	.dword	mrg32k3aM1
	.align		8
        /*0018*/ 	.dword	mrg32k3aM2
	.align		8
        /*0020*/ 	.dword	mrg32k3aM1SubSeq
	.align		8
        /*0028*/ 	.dword	mrg32k3aM2SubSeq
	.align		8
        /*0030*/ 	.dword	mrg32k3aM1Seq
	.align		8
        /*0038*/ 	.dword	mrg32k3aM2Seq


//--------------------- .nv.constant3             --------------------------
	.section	.nv.constant3,"a",@progbits
	.align	8
.nv.constant3:
	.type		__cr_lgamma_table,@object
	.size		__cr_lgamma_table,(.L_8 - __cr_lgamma_table)
__cr_lgamma_table:
        /*0000*/ 	.byte	0x00, 0x00, 0x00, 0x00, 0x00, 0x00, 0x00, 0x00, 0x00, 0x00, 0x00, 0x00, 0x00, 0x00, 0x00, 0x00
        /*0010*/ 	.byte	0xef, 0x39, 0xfa, 0xfe, 0x42, 0x2e, 0xe6, 0x3f, 0x02, 0x20, 0x2a, 0xfa, 0x0b, 0xab, 0xfc, 0x3f
        /*0020*/ 	.byte	0xf9, 0x2c, 0x92, 0x7c, 0xa7, 0x6c, 0x09, 0x40, 0xc9, 0x79, 0x44, 0x3c, 0x64, 0x26, 0x13, 0x40
        /*0030*/ 	.byte	0xca, 0x01, 0xcf, 0x3a, 0x27, 0x51, 0x1a, 0x40, 0x30, 0xcc, 0x2d, 0xf3, 0xe1, 0x0c, 0x21, 0x40
        /*0040*/ 	.byte	0x0d, 0xb7, 0xfc, 0x82, 0x8e, 0x35, 0x25, 0x40
.L_8:


//--------------------- .text._Z18cuda_tiled_mat_mulPfS_S_ --------------------------
	.section	.text._Z18cuda_tiled_mat_mulPfS_S_,"ax",@progbits
	.align	128
        .global         _Z18cuda_tiled_mat_mulPfS_S_
        .type           _Z18cuda_tiled_mat_mulPfS_S_,@function
        .size           _Z18cuda_tiled_mat_mulPfS_S_,(.L_x_4 - _Z18cuda_tiled_mat_mulPfS_S_)
        .other          _Z18cuda_tiled_mat_mulPfS_S_,@"STO_CUDA_ENTRY STV_DEFAULT"
_Z18cuda_tiled_mat_mulPfS_S_:
.text._Z18cuda_tiled_mat_mulPfS_S_:
[----:B------:R-:W-:Y:S01]  /*0000*/  LDC R1, c[0x0][0x37c] ;  /* 0x0000df00ff017b82 */ /* 0x000fe20000000800 */
[----:B------:R-:W0:Y:S07]  /*0010*/  S2R R4, SR_CTAID.Y ;  /* 0x0000000000047919 */ /* 0x000e2e0000002600 */
[----:B------:R-:W1:Y:S01]  /*0020*/  S2UR UR6, SR_CgaCtaId ;  /* 0x00000000000679c3 */ /* 0x000e620000008800 */
[----:B------:R-:W-:Y:S01]  /*0030*/  UMOV UR4, 0x400 ;  /* 0x0000040000047882 */ /* 0x000fe20000000000 */
[----:B------:R-:W-:Y:S01]  /*0040*/  HFMA2 R25, -RZ, RZ, 0, 0 ;  /* 0x00000000ff197431 */ /* 0x000fe200000001ff */
[----:B------:R-:W0:Y:S01]  /*0050*/  S2R R7, SR_TID.Y ;  /* 0x0000000000077919 */ /* 0x000e220000002200 */
[----:B------:R-:W-:Y:S01]  /*0060*/  UIADD3 UR5, UPT, UPT, UR4, 0x1000, URZ ;  /* 0x0000100004057890 */ /* 0x000fe2000fffe0ff */
[----:B------:R-:W2:Y:S01]  /*0070*/  LDCU.64 UR8, c[0x0][0x358] ;  /* 0x00006b00ff0877ac */ /* 0x000ea20008000a00 */
[----:B------:R-:W3:Y:S02]  /*0080*/  S2R R0, SR_TID.X ;  /* 0x0000000000007919 */ /* 0x000ee40000002100 */
[----:B------:R-:W4:Y:S01]  /*0090*/  LDC.64 R8, c[0x0][0x380] ;  /* 0x0000e000ff087b82 */ /* 0x000f220000000a00 */
[----:B------:R-:W5:Y:S01]  /*00a0*/  S2R R3, SR_CTAID.X ;  /* 0x0000000000037919 */ /* 0x000f620000002500 */
[----:B-1----:R-:W-:-:S02]  /*00b0*/  ULEA UR4, UR6, UR4, 0x18 ;  /* 0x0000000406047291 */ /* 0x002fc4000f8ec0ff */
[----:B------:R-:W-:Y:S01]  /*00c0*/  ULEA UR5, UR6, UR5, 0x18 ;  /* 0x0000000506057291 */ /* 0x000fe2000f8ec0ff */
[----:B0-----:R-:W-:-:S03]  /*00d0*/  LEA R23, R4, R7, 0x5 ;  /* 0x0000000704177211 */ /* 0x001fc600078e28ff */
[C---:B------:R-:W-:Y:S01]  /*00e0*/  LEA R21, R7.reuse, UR4, 0x7 ;  /* 0x0000000407157c11 */ /* 0x040fe2000f8e38ff */
[----:B------:R-:W-:Y:S01]  /*00f0*/  UMOV UR4, URZ ;  /* 0x000000ff00047c82 */ /* 0x000fe20008000000 */
[--C-:B---3--:R-:W-:Y:S01]  /*0100*/  IMAD R16, R7, 0x708, R0.reuse ;  /* 0x0000070807107824 */ /* 0x108fe200078e0200 */
[C---:B------:R-:W-:Y:S01]  /*0110*/  LEA R18, R0.reuse, UR5, 0x2 ;  /* 0x0000000500127c11 */ /* 0x040fe2000f8e10ff */
[----:B------:R-:W-:Y:S01]  /*0120*/  IMAD R5, R23, 0x708, R0 ;  /* 0x0000070817057824 */ /* 0x000fe200078e0200 */
[----:B------:R-:W-:Y:S01]  /*0130*/  IADD3 R20, PT, PT, -R0, 0x708, RZ ;  /* 0x0000070800147810 */ /* 0x000fe20007ffe1ff */
[----:B------:R-:W-:Y:S01]  /*0140*/  UMOV UR5, URZ ;  /* 0x000000ff00057c82 */ /* 0x000fe20008000000 */
[----:B-----5:R-:W-:Y:S01]  /*0150*/  LEA R22, R3, R0, 0x5 ;  /* 0x0000000003167211 */ /* 0x020fe200078e28ff */
[----:B----4-:R-:W-:Y:S01]  /*0160*/  IMAD.WIDE.U32 R8, R5, 0x4, R8 ;  /* 0x0000000405087825 */ /* 0x010fe200078e0008 */
[----:B------:R-:W-:Y:S02]  /*0170*/  ISETP.GT.U32.AND P1, PT, R23, 0x707, PT ;  /* 0x000007071700780c */ /* 0x000fe40003f24070 */
[----:B------:R-:W-:-:S02]  /*0180*/  MOV R6, R7 ;  /* 0x0000000700067202 */ /* 0x000fc40000000f00 */
[----:B------:R-:W-:Y:S02]  /*0190*/  MOV R2, R8 ;  /* 0x0000000800027202 */ /* 0x000fe40000000f00 */
[----:B------:R-:W-:Y:S02]  /*01a0*/  MOV R5, R9 ;  /* 0x0000000900057202 */ /* 0x000fe40000000f00 */
[----:B------:R-:W-:Y:S02]  /*01b0*/  LEA R16, R3, R16, 0x5 ;  /* 0x0000001003107211 */ /* 0x000fe400078e28ff */
[----:B------:R-:W-:Y:S02]  /*01c0*/  LEA R19, R0, R21, 0x2 ;  /* 0x0000001500137211 */ /* 0x000fe400078e10ff */
[----:B--2---:R-:W-:-:S07]  /*01d0*/  LEA R17, R7, R18, 0x7 ;  /* 0x0000001207117211 */ /* 0x004fce00078e38ff */
.L_x_0:
[----:B------:R-:W-:Y:S02]  /*01e0*/  ISETP.GT.U32.AND P0, PT, R6, 0x707, PT ;  /* 0x000007070600780c */ /* 0x000fe40003f04070 */
[----:B------:R-:W-:Y:S02]  /*01f0*/  ISETP.LE.U32.OR P2, PT, R20, UR4, P1 ;  /* 0x0000000414007c0c */ /* 0x000fe40008f43470 */
[----:B------:R-:W-:Y:S02]  /*0200*/  ISETP.GT.OR P0, PT, R22, 0x707, P0 ;  /* 0x000007071600780c */ /* 0x000fe40000704670 */
[----:B------:R-:W-:Y:S02]  /*0210*/  MOV R24, RZ ;  /* 0x000000ff00187202 */ /* 0x000fe40000000f00 */
[----:B------:R-:W-:-:S07]  /*0220*/  MOV R26, RZ ;  /* 0x000000ff001a7202 */ /* 0x000fce0000000f00 */
[----:B------:R-:W-:Y:S02]  /*0230*/  @!P2 MOV R8, R2 ;  /* 0x000000020008a202 */ /* 0x000fe40000000f00 */
[----:B------:R-:W0:Y:S01]  /*0240*/  @!P0 LDC.64 R10, c[0x0][0x388] ;  /* 0x0000e200ff0a8b82 */ /* 0x000e220000000a00 */
[----:B------:R-:W-:-:S05]  /*0250*/  @!P2 MOV R9, R5 ;  /* 0x000000050009a202 */ /* 0x000fca0000000f00 */
[----:B------:R-:W2:Y:S01]  /*0260*/  @!P2 LDG.E R24, desc[UR8][R8.64] ;  /* 0x000000080818a981 */ /* 0x000ea2000c1e1900 */
[----:B0-----:R-:W-:-:S05]  /*0270*/  @!P0 IMAD.WIDE.U32 R10, R16, 0x4, R10 ;  /* 0x00000004100a8825 */ /* 0x001fca00078e000a */
[----:B------:R-:W3:Y:S04]  /*0280*/  @!P0 LDG.E R26, desc[UR8][R10.64] ;  /* 0x000000080a1a8981 */ /* 0x000ee8000c1e1900 */
[----:B--2---:R-:W-:Y:S04]  /*0290*/  STS [R19], R24 ;  /* 0x0000001813007388 */ /* 0x004fe80000000800 */
[----:B---3--:R-:W-:Y:S01]  /*02a0*/  STS [R17], R26 ;  /* 0x0000001a11007388 */ /* 0x008fe20000000800 */
[----:B------:R-:W-:Y:S06]  /*02b0*/  BAR.SYNC.DEFER_BLOCKING 0x0 ;  /* 0x0000000000007b1d */ /* 0x000fec0000010000 */
[----:B------:R-:W-:Y:S04]  /*02c0*/  LDS R28, [R18] ;  /* 0x00000000121c7984 */ /* 0x000fe80000000800 */
[----:B------:R-:W0:Y:S04]  /*02d0*/  LDS.128 R12, [R21] ;  /* 0x00000000150c7984 */ /* 0x000e280000000c00 */
[----:B------:R-:W1:Y:S04]  /*02e0*/  LDS R29, [R18+0x80] ;  /* 0x00008000121d7984 */ /* 0x000e680000000800 */
[----:B------:R-:W2:Y:S04]  /*02f0*/  LDS R27, [R18+0x100] ;  /* 0x00010000121b7984 */ /* 0x000ea80000000800 */
[----:B------:R-:W-:Y:S04]  /*0300*/  LDS.128 R8, [R21+0x10] ;  /* 0x0000100015087984 */ /* 0x000fe80000000c00 */
[----:B------:R-:W-:Y:S01]  /*0310*/  LDS R24, [R18+0x280] ;  /* 0x0002800012187984 */ /* 0x000fe20000000800 */
[----:B0-----:R-:W-:-:S03]  /*0320*/  FFMA R28, R12, R28, R25 ;  /* 0x0000001c0c1c7223 */ /* 0x001fc60000000019 */
[----:B------:R-:W0:Y:S01]  /*0330*/  LDS R12, [R18+0x180] ;  /* 0x00018000120c7984 */ /* 0x000e220000000800 */
[----:B-1----:R-:W-:-:S03]  /*0340*/  FFMA R28, R29, R13, R28 ;  /* 0x0000000d1d1c7223 */ /* 0x002fc6000000001c */
[----:B------:R-:W1:Y:S01]  /*0350*/  LDS R13, [R18+0x200] ;  /* 0x00020000120d7984 */ /* 0x000e620000000800 */
[----:B--2---:R-:W-:-:S03]  /*0360*/  FFMA R27, R27, R14, R28 ;  /* 0x0000000e1b1b7223 */ /* 0x004fc6000000001c */
[----:B------:R-:W2:Y:S01]  /*0370*/  LDS R25, [R18+0x300] ;  /* 0x0003000012197984 */ /* 0x000ea20000000800 */
[----:B0-----:R-:W-:-:S03]  /*0380*/  FFMA R15, R12, R15, R27 ;  /* 0x0000000f0c0f7223 */ /* 0x001fc6000000001b */
[----:B------:R-:W-:Y:S01]  /*0390*/  LDS R27, [R18+0x400] ;  /* 0x00040000121b7984 */ /* 0x000fe20000000800 */
[----:B-1----:R-:W-:-:S03]  /*03a0*/  FFMA R13, R8, R13, R15 ;  /* 0x0000000d080d7223 */ /* 0x002fc6000000000f */
[----:B------:R-:W0:Y:S01]  /*03b0*/  LDS R8, [R18+0x380] ;  /* 0x0003800012087984 */ /* 0x000e220000000800 */
[----:B------:R-:W-:-:S03]  /*03c0*/  FFMA R26, R24, R9, R13 ;  /* 0x00000009181a7223 */ /* 0x000fc6000000000d */
[----:B------:R-:W1:Y:S04]  /*03d0*/  LDS.128 R12, [R21+0x20] ;  /* 0x00002000150c7984 */ /* 0x000e680000000c00 */
[----:B------:R-:W3:Y:S01]  /*03e0*/  LDS R24, [R18+0x480] ;  /* 0x0004800012187984 */ /* 0x000ee20000000800 */
[----:B--2---:R-:W-:-:S03]  /*03f0*/  FFMA R9, R25, R10, R26 ;  /* 0x0000000a19097223 */ /* 0x004fc6000000001a */
[----:B------:R-:W2:Y:S01]  /*0400*/  LDS R25, [R18+0x500] ;  /* 0x0005000012197984 */ /* 0x000ea20000000800 */
[----:B0-----:R-:W-:-:S04]  /*0410*/  FFMA R9, R8, R11, R9 ;  /* 0x0000000b08097223 */ /* 0x001fc80000000009 */
[----:B-1----:R-:W-:Y:S02]  /*0420*/  FFMA R9, R12, R27, R9 ;  /* 0x0000001b0c097223 */ /* 0x002fe40000000009 */
[----:B------:R-:W0:Y:S02]  /*0430*/  LDS R12, [R18+0x580] ;  /* 0x00058000120c7984 */ /* 0x000e240000000800 */
[----:B---3--:R-:W-:Y:S02]  /*0440*/  FFMA R26, R24, R13, R9 ;  /* 0x0000000d181a7223 */ /* 0x008fe40000000009 */
[----:B------:R-:W-:Y:S04]  /*0450*/  LDS R27, [R18+0x600] ;  /* 0x00060000121b7984 */ /* 0x000fe80000000800 */
        /* <DEDUP_REMOVED lines=36> */
[----:B------:R-:W1:Y:S01]  /*06a0*/  LDS.128 R8, [R21+0x70] ;  /* 0x0000700015087984 */ /* 0x000e620000000c00 */
[----:B--2---:R-:W-:-:S03]  /*06b0*/  FFMA R25, R25, R14, R24 ;  /* 0x0000000e19197223 */ /* 0x004fc60000000018 */
[----:B------:R-:W2:Y:S04]  /*06c0*/  LDS R27, [R18+0xe80] ;  /* 0x000e8000121b7984 */ /* 0x000ea80000000800 */
[----:B------:R-:W3:Y:S04]  /*06d0*/  LDS R24, [R18+0xf00] ;  /* 0x000f000012187984 */ /* 0x000ee80000000800 */
[----:B------:R-:W4:Y:S01]  /*06e0*/  LDS R14, [R18+0xf80] ;  /* 0x000f8000120e7984 */ /* 0x000f220000000800 */
[----:B------:R-:W-:-:S04]  /*06f0*/  UIADD3 UR5, UPT, UPT, UR5, 0x1, URZ ;  /* 0x0000000105057890 */ /* 0x000fc8000fffe0ff */
[----:B------:R-:W-:Y:S01]  /*0700*/  UISETP.NE.AND UP0, UPT, UR5, 0x39, UPT ;  /* 0x000000390500788c */ /* 0x000fe2000bf05270 */
[----:B------:R-:W-:Y:S01]  /*0710*/  BAR.SYNC.DEFER_BLOCKING 0x0 ;  /* 0x0000000000007b1d */ /* 0x000fe20000010000 */
[----:B------:R-:W-:Y:S01]  /*0720*/  IADD3 R2, P0, PT, R2, 0x80, RZ ;  /* 0x0000008002027810 */ /* 0x000fe20007f1e0ff */
[----:B0-----:R-:W-:-:S04]  /*0730*/  FFMA R15, R12, R15, R25 ;  /* 0x0000000f0c0f7223 */ /* 0x001fc80000000019 */
[----:B-1----:R-:W-:-:S04]  /*0740*/  FFMA R8, R8, R13, R15 ;  /* 0x0000000d08087223 */ /* 0x002fc8000000000f */
[----:B--2---:R-:W-:-:S04]  /*0750*/  FFMA R9, R27, R9, R8 ;  /* 0x000000091b097223 */ /* 0x004fc80000000008 */
[----:B---3--:R-:W-:Y:S01]  /*0760*/  FFMA R9, R24, R10, R9 ;  /* 0x0000000a18097223 */ /* 0x008fe20000000009 */
[----:B------:R-:W-:Y:S02]  /*0770*/  IADD3 R6, PT, PT, R6, 0x20, RZ ;  /* 0x0000002006067810 */ /* 0x000fe40007ffe0ff */
[----:B------:R-:W-:Y:S01]  /*0780*/  IADD3.X R5, PT, PT, RZ, R5, RZ, P0, !PT ;  /* 0x00000005ff057210 */ /* 0x000fe200007fe4ff */
[----:B----4-:R-:W-:Y:S01]  /*0790*/  FFMA R25, R14, R11, R9 ;  /* 0x0000000b0e197223 */ /* 0x010fe20000000009 */
[----:B------:R-:W-:Y:S01]  /*07a0*/  IADD3 R16, PT, PT, R16, 0xe100, RZ ;  /* 0x0000e10010107810 */ /* 0x000fe20007ffe0ff */
[----:B------:R-:W-:Y:S01]  /*07b0*/  UIADD3 UR4, UPT, UPT, UR4, 0x20, URZ ;  /* 0x0000002004047890 */ /* 0x000fe2000fffe0ff */
[----:B------:R-:W-:Y:S11]  /*07c0*/  BRA.U UP0, `(.L_x_0) ;  /* 0xfffffff900847547 */ /* 0x000ff6000b83ffff */
[----:B------:R-:W-:-:S04]  /*07d0*/  ISETP.GT.AND P0, PT, R22, 0x707, PT ;  /* 0x000007071600780c */ /* 0x000fc80003f04270 */
[----:B------:R-:W-:-:S13]  /*07e0*/  ISETP.GT.U32.OR P0, PT, R23, 0x707, P0 ;  /* 0x000007071700780c */ /* 0x000fda0000704470 */
[----:B------:R-:W-:Y:S05]  /*07f0*/  @P0 EXIT ;  /* 0x000000000000094d */ /* 0x000fea0003800000 */
[----:B------:R-:W0:Y:S01]  /*0800*/  LDCU UR4, c[0x0][0x364] ;  /* 0x00006c80ff0477ac */ /* 0x000e220008000800 */
[----:B------:R-:W1:Y:S01]  /*0810*/  LDC.64 R8, c[0x0][0x390] ;  /* 0x0000e400ff087b82 */ /* 0x000e620000000a00 */
[----:B------:R-:W2:Y:S01]  /*0820*/  LDCU UR5, c[0x0][0x360] ;  /* 0x00006c00ff0577ac */ /* 0x000ea20008000800 */
[----:B0-----:R-:W-:Y:S02]  /*0830*/  IMAD R4, R4, UR4, R7 ;  /* 0x0000000404047c24 */ /* 0x001fe4000f8e0207 */
[----:B--2---:R-:W-:-:S04]  /*0840*/  IMAD R3, R3, UR5, R0 ;  /* 0x0000000503037c24 */ /* 0x004fc8000f8e0200 */
[----:B------:R-:W-:-:S04]  /*0850*/  IMAD R3, R4, 0x708, R3 ;  /* 0x0000070804037824 */ /* 0x000fc800078e0203 */
[----:B-1----:R-:W-:-:S05]  /*0860*/  IMAD.WIDE.U32 R2, R3, 0x4, R8 ;  /* 0x0000000403027825 */ /* 0x002fca00078e0008 */
[----:B------:R-:W-:Y:S01]  /*0870*/  STG.E desc[UR8][R2.64], R25 ;  /* 0x0000001902007986 */ /* 0x000fe2000c101908 */
[----:B------:R-:W-:Y:S05]  /*0880*/  EXIT ;  /* 0x000000000000794d */ /* 0x000fea0003800000 */
.L_x_1:
[----:B------:R-:W-:-:S00]  /*0890*/  BRA `(.L_x_1) ;  /* 0xfffffffc00fc7947 */ /* 0x000fc0000383ffff */
[----:B------:R-:W-:-:S00]  /*08a0*/  NOP ;  /* 0x0000000000007918 */ /* 0x000fc00000000000 */
        /* <DEDUP_REMOVED lines=13> */
.L_x_4:


//--------------------- .text._Z19cuda_simple_mat_mulPfS_S_ --------------------------
	.section	.text._Z19cuda_simple_mat_mulPfS_S_,"ax",@progbits
	.align	128
        .global         _Z19cuda_simple_mat_mulPfS_S_
        .type           _Z19cuda_simple_mat_mulPfS_S_,@function
        .size           _Z19cuda_simple_mat_mulPfS_S_,(.L_x_5 - _Z19cuda_simple_mat_mulPfS_S_)
        .other          _Z19cuda_simple_mat_mulPfS_S_,@"STO_CUDA_ENTRY STV_DEFAULT"
_Z19cuda_simple_mat_mulPfS_S_:
.text._Z19cuda_simple_mat_mulPfS_S_:
[----:B------:R-:W-:Y:S01]  /*0000*/  LDC R1, c[0x0][0x37c] ;  /* 0x0000df00ff017b82 */ /* 0x000fe20000000800 */
[----:B------:R-:W0:Y:S07]  /*0010*/  S2R R11, SR_TID.X ;  /* 0x00000000000b7919 */ /* 0x000e2e0000002100 */
[----:B------:R-:W0:Y:S01]  /*0020*/  S2UR UR4, SR_CTAID.X ;  /* 0x00000000000479c3 */ /* 0x000e220000002500 */
[----:B------:R-:W1:Y:S07]  /*0030*/  S2R R10, SR_TID.Y ;  /* 0x00000000000a7919 */ /* 0x000e6e0000002200 */
[----:B------:R-:W0:Y:S08]  /*0040*/  LDC R0, c[0x0][0x360] ;  /* 0x0000d800ff007b82 */ /* 0x000e300000000800 */
[----:B------:R-:W1:Y:S08]  /*0050*/  S2UR UR5, SR_CTAID.Y ;  /* 0x00000000000579c3 */ /* 0x000e700000002600 */
[----:B------:R-:W1:Y:S01]  /*0060*/  LDC R3, c[0x0][0x364] ;  /* 0x0000d900ff037b82 */ /* 0x000e620000000800 */
[----:B0-----:R-:W-:-:S05]  /*0070*/  IMAD R11, R0, UR4, R11 ;  /* 0x00000004000b7c24 */ /* 0x001fca000f8e020b */
[----:B------:R-:W-:Y:S01]  /*0080*/  ISETP.GT.AND P0, PT, R11, 0x707, PT ;  /* 0x000007070b00780c */ /* 0x000fe20003f04270 */
[----:B-1----:R-:W-:-:S05]  /*0090*/  IMAD R10, R3, UR5, R10 ;  /* 0x00000005030a7c24 */ /* 0x002fca000f8e020a */
[----:B------:R-:W-:-:S13]  /*00a0*/  ISETP.GT.U32.OR P0, PT, R10, 0x707, P0 ;  /* 0x000007070a00780c */ /* 0x000fda0000704470 */
[----:B------:R-:W-:Y:S05]  /*00b0*/  @P0 EXIT ;  /* 0x000000000000094d */ /* 0x000fea0003800000 */
[----:B------:R-:W0:Y:S01]  /*00c0*/  LDCU.64 UR4, c[0x0][0x388] ;  /* 0x00007100ff0477ac */ /* 0x000e220008000a00 */
[----:B------:R-:W1:Y:S01]  /*00d0*/  LDC.64 R4, c[0x0][0x380] ;  /* 0x0000e000ff047b82 */ /* 0x000e620000000a00 */
[----:B------:R-:W-:Y:S01]  /*00e0*/  IMAD R10, R10, 0x708, RZ ;  /* 0x000007080a0a7824 */ /* 0x000fe200078e02ff */
[----:B------:R-:W2:Y:S01]  /*00f0*/  LDCU.64 UR6, c[0x0][0x358] ;  /* 0x00006b00ff0677ac */ /* 0x000ea20008000a00 */
[----:B0-----:R-:W-:-:S04]  /*0100*/  UIADD3 UR4, UP0, UPT, UR4, 0x7080, URZ ;  /* 0x0000708004047890 */ /* 0x001fc8000ff1e0ff */
[----:B------:R-:W-:Y:S02]  /*0110*/  UIADD3.X UR5, UPT, UPT, URZ, UR5, URZ, UP0, !UPT ;  /* 0x00000005ff057290 */ /* 0x000fe400087fe4ff */
[----:B------:R-:W-:Y:S01]  /*0120*/  MOV R2, UR4 ;  /* 0x0000000400027c02 */ /* 0x000fe20008000f00 */
[----:B-1----:R-:W-:-:S03]  /*0130*/  IMAD.WIDE.U32 R4, R10, 0x4, R4 ;  /* 0x000000040a047825 */ /* 0x002fc600078e0004 */
[----:B------:R-:W-:Y:S02]  /*0140*/  MOV R3, UR5 ;  /* 0x0000000500037c02 */ /* 0x000fe40008000f00 */
[----:B--2---:R-:W2:Y:S01]  /*0150*/  LDG.E R0, desc[UR6][R4.64] ;  /* 0x0000000604007981 */ /* 0x004ea2000c1e1900 */
[----:B------:R-:W-:-:S03]  /*0160*/  IMAD.WIDE R6, R11, 0x4, R2 ;  /* 0x000000040b067825 */ /* 0x000fc600078e0202 */
[----:B------:R-:W3:Y:S04]  /*0170*/  LDG.E R17, desc[UR6][R4.64+0x4] ;  /* 0x0000040604117981 */ /* 0x000ee8000c1e1900 */
[----:B------:R-:W2:Y:S04]  /*0180*/  LDG.E R13, desc[UR6][R6.64+-0x7080] ;  /* 0xff8f8006060d7981 */ /* 0x000ea8000c1e1900 */
[----:B------:R-:W3:Y:S04]  /*0190*/  LDG.E R14, desc[UR6][R6.64+-0x5460] ;  /* 0xffaba006060e7981 */ /* 0x000ee8000c1e1900 */
[----:B------:R-:W4:Y:S04]  /*01a0*/  LDG.E R19, desc[UR6][R4.64+0x8] ;  /* 0x0000080604137981 */ /* 0x000f28000c1e1900 */
[----:B------:R-:W4:Y:S04]  /*01b0*/  LDG.E R16, desc[UR6][R6.64+-0x3840] ;  /* 0xffc7c00606107981 */ /* 0x000f28000c1e1900 */
[----:B------:R-:W5:Y:S04]  /*01c0*/  LDG.E R21, desc[UR6][R4.64+0xc] ;  /* 0x00000c0604157981 */ /* 0x000f68000c1e1900 */
        /* <DEDUP_REMOVED lines=8> */
[----:B------:R0:W5:Y:S01]  /*0250*/  LDG.E R15, desc[UR6][R4.64+0x1c] ;  /* 0x00001c06040f7981 */ /* 0x000162000c1e1900 */
[----:B------:R-:W-:Y:S01]  /*0260*/  UMOV UR4, 0x8 ;  /* 0x0000000800047882 */ /* 0x000fe20000000000 */
[----:B--2---:R-:W-:-:S04]  /*0270*/  FFMA R0, R0, R13, RZ ;  /* 0x0000000d00007223 */ /* 0x004fc800000000ff */
[----:B---3--:R-:W-:-:S04]  /*0280*/  FFMA R0, R17, R14, R0 ;  /* 0x0000000e11007223 */ /* 0x008fc80000000000 */
[----:B----4-:R-:W-:-:S04]  /*0290*/  FFMA R0, R19, R16, R0 ;  /* 0x0000001013007223 */ /* 0x010fc80000000000 */
[----:B-----5:R-:W-:-:S04]  /*02a0*/  FFMA R0, R21, R18, R0 ;  /* 0x0000001215007223 */ /* 0x020fc80000000000 */
[----:B------:R-:W-:-:S04]  /*02b0*/  FFMA R0, R23, R20, R0 ;  /* 0x0000001417007223 */ /* 0x000fc80000000000 */
[----:B------:R-:W-:Y:S01]  /*02c0*/  FFMA R25, R25, R22, R0 ;  /* 0x0000001619197223 */ /* 0x000fe20000000000 */
[----:B------:R-:W-:Y:S02]  /*02d0*/  IADD3 R0, P0, PT, R4, 0x30, RZ ;  /* 0x0000003004007810 */ /* 0x000fe40007f1e0ff */
[----:B------:R-:W-:Y:S01]  /*02e0*/  IADD3 R13, PT, PT, R11, 0x3840, RZ ;  /* 0x000038400b0d7810 */ /* 0x000fe20007ffe0ff */
[----:B------:R-:W-:Y:S01]  /*02f0*/  FFMA R8, R8, R9, R25 ;  /* 0x0000000908087223 */ /* 0x000fe20000000019 */
[----:B0-----:R-:W-:-:S03]  /*0300*/  IADD3.X R5, PT, PT, RZ, R5, RZ, P0, !PT ;  /* 0x00000005ff057210 */ /* 0x001fc600007fe4ff */
[----:B------:R-:W-:-:S07]  /*0310*/  FFMA R15, R15, R12, R8 ;  /* 0x0000000c0f0f7223 */ /* 0x000fce0000000008 */
.L_x_2:
[----:B------:R-:W-:Y:S01]  /*0320*/  IMAD.WIDE R8, R13, 0x4, R2 ;  /* 0x000000040d087825 */ /* 0x000fe200078e0202 */
[----:B------:R-:W-:-:S04]  /*0330*/  MOV R4, R0 ;  /* 0x0000000000047202 */ /* 0x000fc80000000f00 */
[----:B------:R-:W2:Y:S04]  /*0340*/  LDG.E R24, desc[UR6][R8.64+-0x7080] ;  /* 0xff8f800608187981 */ /* 0x000ea8000c1e1900 */
[----:B------:R-:W2:Y:S04]  /*0350*/  LDG.E R14, desc[UR6][R4.64+-0x10] ;  /* 0xfffff006040e7981 */ /* 0x000ea8000c1e1900 */
[----:B------:R-:W3:Y:S04]  /*0360*/  LDG.E R17, desc[UR6][R4.64+-0xc] ;  /* 0xfffff40604117981 */ /* 0x000ee8000c1e1900 */
        /* <DEDUP_REMOVED lines=10> */
[----:B------:R-:W5:Y:S01]  /*0410*/  LDG.E R19, desc[UR6][R8.64+0x3840] ;  /* 0x0038400608137981 */ /* 0x000f62000c1e1900 */
[----:B------:R-:W-:-:S03]  /*0420*/  IADD3 R29, PT, PT, R13, 0x3840, RZ ;  /* 0x000038400d1d7810 */ /* 0x000fc60007ffe0ff */
[----:B------:R-:W5:Y:S04]  /*0430*/  LDG.E R22, desc[UR6][R8.64+0x5460] ;  /* 0x0054600608167981 */ /* 0x000f68000c1e1900 */
[----:B------:R-:W5:Y:S04]  /*0440*/  LDG.E R27, desc[UR6][R4.64+0xc] ;  /* 0x00000c06041b7981 */ /* 0x000f68000c1e1900 */
[----:B------:R-:W5:Y:S01]  /*0450*/  LDG.E R8, desc[UR6][R4.64+0x18] ;  /* 0x0000180604087981 */ /* 0x000f62000c1e1900 */
[----:B--2---:R-:W-:Y:S01]  /*0460*/  FFMA R24, R14, R24, R15 ;  /* 0x000000180e187223 */ /* 0x004fe2000000000f */
[----:B------:R-:W-:-:S05]  /*0470*/  IMAD.WIDE R14, R29, 0x4, R2 ;  /* 0x000000041d0e7825 */ /* 0x000fca00078e0202 */
[----:B------:R-:W2:Y:S01]  /*0480*/  LDG.E R9, desc[UR6][R14.64+-0x3840] ;  /* 0xffc7c0060e097981 */ /* 0x000ea2000c1e1900 */
[----:B---3--:R-:W-:-:S03]  /*0490*/  FFMA R29, R17, R16, R24 ;  /* 0x00000010111d7223 */ /* 0x008fc60000000018 */
[----:B------:R-:W3:Y:S04]  /*04a0*/  LDG.E R16, desc[UR6][R4.64+0x10] ;  /* 0x0000100604107981 */ /* 0x000ee8000c1e1900 */
[----:B------:R-:W3:Y:S01]  /*04b0*/  LDG.E R17, desc[UR6][R14.64+-0x7080] ;  /* 0xff8f80060e117981 */ /* 0x000ee2000c1e1900 */
[----:B----4-:R-:W-:-:S03]  /*04c0*/  FFMA R29, R6, R7, R29 ;  /* 0x00000007061d7223 */ /* 0x010fc6000000001d */
[----:B------:R-:W4:Y:S04]  /*04d0*/  LDG.E R6, desc[UR6][R4.64+0x14] ;  /* 0x0000140604067981 */ /* 0x000f28000c1e1900 */
[----:B------:R-:W4:Y:S01]  /*04e0*/  LDG.E R7, desc[UR6][R14.64+-0x5460] ;  /* 0xffaba0060e077981 */ /* 0x000f22000c1e1900 */
[----:B-----5:R-:W-:-:S03]  /*04f0*/  FFMA R25, R20, R25, R29 ;  /* 0x0000001914197223 */ /* 0x020fc6000000001d */
[----:B------:R-:W5:Y:S01]  /*0500*/  LDG.E R20, desc[UR6][R14.64+0x1c20] ;  /* 0x001c20060e147981 */ /* 0x000f62000c1e1900 */
[----:B------:R-:W-:-:S03]  /*0510*/  FFMA R23, R0, R23, R25 ;  /* 0x0000001700177223 */ /* 0x000fc60000000019 */
[----:B------:R-:W5:Y:S04]  /*0520*/  LDG.E R0, desc[UR6][R4.64+0x1c] ;  /* 0x00001c0604007981 */ /* 0x000f68000c1e1900 */
[----:B------:R-:W5:Y:S01]  /*0530*/  LDG.E R25, desc[UR6][R14.64+-0x1c20] ;  /* 0xffe3e0060e197981 */ /* 0x000f62000c1e1900 */
[----:B------:R-:W-:-:S03]  /*0540*/  FFMA R21, R12, R21, R23 ;  /* 0x000000150c157223 */ /* 0x000fc60000000017 */
[----:B------:R-:W5:Y:S04]  /*0550*/  LDG.E R12, desc[UR6][R4.64+0x20] ;  /* 0x00002006040c7981 */ /* 0x000f68000c1e1900 */
[----:B------:R-:W5:Y:S01]  /*0560*/  LDG.E R23, desc[UR6][R14.64] ;  /* 0x000000060e177981 */ /* 0x000f62000c1e1900 */
[----:B------:R-:W-:-:S03]  /*0570*/  FFMA R24, R18, R19, R21 ;  /* 0x0000001312187223 */ /* 0x000fc60000000015 */
[----:B------:R-:W5:Y:S04]  /*0580*/  LDG.E R19, desc[UR6][R4.64+0x24] ;  /* 0x0000240604137981 */ /* 0x000f68000c1e1900 */
[----:B------:R-:W5:Y:S04]  /*0590*/  LDG.E R18, desc[UR6][R4.64+0x28] ;  /* 0x0000280604127981 */ /* 0x000f68000c1e1900 */
[----:B------:R-:W5:Y:S01]  /*05a0*/  LDG.E R21, desc[UR6][R14.64+0x3840] ;  /* 0x003840060e157981 */ /* 0x000f62000c1e1900 */
[----:B------:R-:W-:Y:S01]  /*05b0*/  FFMA R27, R27, R22, R24 ;  /* 0x000000161b1b7223 */ /* 0x000fe20000000018 */
[----:B------:R-:W-:-:S02]  /*05c0*/  IADD3 R24, PT, PT, R13, 0x7080, RZ ;  /* 0x000070800d187810 */ /* 0x000fc40007ffe0ff */
[----:B------:R0:W5:Y:S01]  /*05d0*/  LDG.E R22, desc[UR6][R14.64+0x5460] ;  /* 0x005460060e167981 */ /* 0x000162000c1e1900 */
[----:B---3--:R-:W-:Y:S02]  /*05e0*/  FFMA R29, R16, R17, R27 ;  /* 0x00000011101d7223 */ /* 0x008fe4000000001b */
[----:B------:R-:W-:Y:S01]  /*05f0*/  IMAD.WIDE R16, R24, 0x4, R2 ;  /* 0x0000000418107825 */ /* 0x000fe200078e0202 */
[----:B------:R-:W3:Y:S04]  /*0600*/  LDG.E R27, desc[UR6][R4.64+0x2c] ;  /* 0x00002c06041b7981 */ /* 0x000ee8000c1e1900 */
[----:B------:R-:W3:Y:S01]  /*0610*/  LDG.E R15, desc[UR6][R16.64+-0x3840] ;  /* 0xffc7c006100f7981 */ /* 0x000ee2000c1e1900 */
[----:B----4-:R-:W-:-:S03]  /*0620*/  FFMA R29, R6, R7, R29 ;  /* 0x00000007061d7223 */ /* 0x010fc6000000001d */
[----:B------:R-:W4:Y:S01]  /*0630*/  LDG.E R6, desc[UR6][R4.64+0x30] ;  /* 0x0000300604067981 */ /* 0x000f22000c1e1900 */
[----:B--2---:R-:W-:-:S03]  /*0640*/  FFMA R29, R8, R9, R29 ;  /* 0x00000009081d7223 */ /* 0x004fc6000000001d */
[----:B------:R-:W4:Y:S04]  /*0650*/  LDG.E R7, desc[UR6][R16.64+-0x7080] ;  /* 0xff8f800610077981 */ /* 0x000f28000c1e1900 */
[----:B------:R-:W2:Y:S04]  /*0660*/  LDG.E R8, desc[UR6][R4.64+0x34] ;  /* 0x0000340604087981 */ /* 0x000ea8000c1e1900 */
[----:B------:R-:W2:Y:S01]  /*0670*/  LDG.E R9, desc[UR6][R16.64+-0x5460] ;  /* 0xffaba00610097981 */ /* 0x000ea2000c1e1900 */
[----:B-----5:R-:W-:-:S03]  /*0680*/  FFMA R25, R0, R25, R29 ;  /* 0x0000001900197223 */ /* 0x020fc6000000001d */
[----:B------:R-:W5:Y:S01]  /*0690*/  LDG.E R0, desc[UR6][R4.64+0x38] ;  /* 0x0000380604007981 */ /* 0x000f62000c1e1900 */
[----:B0-----:R-:W-:-:S03]  /*06a0*/  FFMA R14, R12, R23, R25 ;  /* 0x000000170c0e7223 */ /* 0x001fc60000000019 */
        /* <DEDUP_REMOVED lines=8> */
[----:B------:R-:W5:Y:S04]  /*0730*/  LDG.E R18, desc[UR6][R4.64+0x48] ;  /* 0x0000480604127981 */ /* 0x000f68000c1e1900 */
[----:B------:R-:W5:Y:S01]  /*0740*/  LDG.E R23, desc[UR6][R16.64+0x3840] ;  /* 0x0038400610177981 */ /* 0x000f62000c1e1900 */
[----:B---3--:R-:W-:Y:S01]  /*0750*/  FFMA R27, R27, R22, R24 ;  /* 0x000000161b1b7223 */ /* 0x008fe20000000018 */
[----:B------:R-:W-:-:S02]  /*0760*/  IADD3 R24, PT, PT, R13, 0xa8c0, RZ ;  /* 0x0000a8c00d187810 */ /* 0x000fc40007ffe0ff */
[----:B------:R-:W3:Y:S01]  /*0770*/  LDG.E R22, desc[UR6][R16.64+0x5460] ;  /* 0x0054600610167981 */ /* 0x000ee2000c1e1900 */
[----:B----4-:R-:W-:Y:S02]  /*0780*/  FFMA R29, R6, R7, R27 ;  /* 0x00000007061d7223 */ /* 0x010fe4000000001b */
[----:B------:R-:W-:Y:S01]  /*0790*/  IMAD.WIDE R6, R24, 0x4, R2 ;  /* 0x0000000418067825 */ /* 0x000fe200078e0202 */
[----:B------:R-:W3:Y:S04]  /*07a0*/  LDG.E R27, desc[UR6][R4.64+0x4c] ;  /* 0x00004c06041b7981 */ /* 0x000ee8000c1e1900 */
[----:B------:R-:W4:Y:S01]  /*07b0*/  LDG.E R17, desc[UR6][R6.64+-0x3840] ;  /* 0xffc7c00606117981 */ /* 0x000f22000c1e1900 */
[----:B--2---:R-:W-:-:S03]  /*07c0*/  FFMA R29, R8, R9, R29 ;  /* 0x00000009081d7223 */ /* 0x004fc6000000001d */
[----:B------:R-:W2:Y:S01]  /*07d0*/  LDG.E R8, desc[UR6][R4.64+0x50] ;  /* 0x0000500604087981 */ /* 0x000ea2000c1e1900 */
[----:B-----5:R-:W-:-:S03]  /*07e0*/  FFMA R29, R0, R15, R29 ;  /* 0x0000000f001d7223 */ /* 0x020fc6000000001d */
[----:B------:R-:W2:Y:S04]  /*07f0*/  LDG.E R9, desc[UR6][R6.64+-0x7080] ;  /* 0xff8f800606097981 */ /* 0x000ea8000c1e1900 */
[----:B------:R-:W5:Y:S04]  /*0800*/  LDG.E R0, desc[UR6][R4.64+0x54] ;  /* 0x0000540604007981 */ /* 0x000f68000c1e1900 */
[----:B------:R-:W5:Y:S01]  /*0810*/  LDG.E R15, desc[UR6][R6.64+-0x5460] ;  /* 0xffaba006060f7981 */ /* 0x000f62000c1e1900 */
[----:B------:R-:W-:-:S03]  /*0820*/  FFMA R25, R12, R25, R29 ;  /* 0x000000190c197223 */ /* 0x000fc6000000001d */
[----:B------:R-:W4:Y:S04]  /*0830*/  LDG.E R12, desc[UR6][R4.64+0x58] ;  /* 0x00005806040c7981 */ /* 0x000f28000c1e1900 */
[----:B------:R-:W4:Y:S01]  /*0840*/  LDG.E R16, desc[UR6][R4.64+0x60] ;  /* 0x0000600604107981 */ /* 0x000f22000c1e1900 */
        /* <DEDUP_REMOVED lines=8> */
[----:B------:R-:W4:Y:S04]  /*08d0*/  LDG.E R18, desc[UR6][R6.64+0x1c20] ;  /* 0x001c200606127981 */ /* 0x000f28000c1e1900 */
[----:B------:R-:W4:Y:S01]  /*08e0*/  LDG.E R23, desc[UR6][R4.64+0x68] ;  /* 0x0000680604177981 */ /* 0x000f22000c1e1900 */
[----:B---3--:R-:W-:Y:S01]  /*08f0*/  FFMA R27, R27, R22, R24 ;  /* 0x000000161b1b7223 */ /* 0x008fe20000000018 */
[----:B------:R-:W-:-:S02]  /*0900*/  IADD3 R24, PT, PT, R13, 0xe100, RZ ;  /* 0x0000e1000d187810 */ /* 0x000fc40007ffe0ff */
[----:B------:R-:W3:Y:S01]  /*0910*/  LDG.E R22, desc[UR6][R6.64+0x5460] ;  /* 0x0054600606167981 */ /* 0x000ee2000c1e1900 */
[----:B--2---:R-:W-:Y:S02]  /*0920*/  FFMA R29, R8, R9, R27 ;  /* 0x00000009081d7223 */ /* 0x004fe4000000001b */
[----:B------:R-:W-:Y:S01]  /*0930*/  IMAD.WIDE R8, R24, 0x4, R2 ;  /* 0x0000000418087825 */ /* 0x000fe200078e0202 */
[----:B------:R-:W3:Y:S04]  /*0940*/  LDG.E R27, desc[UR6][R4.64+0x6c] ;  /* 0x00006c06041b7981 */ /* 0x000ee8000c1e1900 */
[----:B------:R-:W2:Y:S01]  /*0950*/  LDG.E R24, desc[UR6][R4.64+0x70] ;  /* 0x0000700604187981 */ /* 0x000ea2000c1e1900 */
[----:B-----5:R-:W-:-:S03]  /*0960*/  FFMA R29, R0, R15, R29 ;  /* 0x0000000f001d7223 */ /* 0x020fc6000000001d */
[----:B------:R-:W2:Y:S01]  /*0970*/  LDG.E R15, desc[UR6][R8.64+-0x7080] ;  /* 0xff8f8006080f7981 */ /* 0x000ea2000c1e1900 */
[----:B----4-:R-:W-:-:S03]  /*0980*/  FFMA R29, R12, R17, R29 ;  /* 0x000000110c1d7223 */ /* 0x010fc6000000001d */
[----:B------:R-:W4:Y:S04]  /*0990*/  LDG.E R17, desc[UR6][R4.64+0x74] ;  /* 0x0000740604117981 */ /* 0x000f28000c1e1900 */
[----:B------:R-:W4:Y:S04]  /*09a0*/  LDG.E R0, desc[UR6][R8.64+-0x5460] ;  /* 0xffaba00608007981 */ /* 0x000f28000c1e1900 */
[----:B------:R-:W5:Y:S01]  /*09b0*/  LDG.E R6, desc[UR6][R4.64+0x78] ;  /* 0x0000780604067981 */ /* 0x000f62000c1e1900 */
[----:B------:R-:W-:-:S03]  /*09c0*/  FFMA R19, R14, R19, R29 ;  /* 0x000000130e137223 */ /* 0x000fc6000000001d */
[----:B------:R-:W5:Y:S01]  /*09d0*/  LDG.E R7, desc[UR6][R8.64+-0x3840] ;  /* 0xffc7c00608077981 */ /* 0x000f62000c1e1900 */
[----:B------:R-:W-:-:S03]  /*09e0*/  FFMA R16, R16, R21, R19 ;  /* 0x0000001510107223 */ /* 0x000fc60000000013 */
[----:B------:R-:W5:Y:S04]  /*09f0*/  LDG.E R12, desc[UR6][R4.64+0x7c] ;  /* 0x00007c06040c7981 */ /* 0x000f68000c1e1900 */
[----:B------:R-:W5:Y:S04]  /*0a00*/  LDG.E R19, desc[UR6][R8.64+-0x1c20] ;  /* 0xffe3e00608137981 */ /* 0x000f68000c1e1900 */
[----:B------:R-:W5:Y:S01]  /*0a10*/  LDG.E R21, desc[UR6][R8.64] ;  /* 0x0000000608157981 */ /* 0x000f62000c1e1900 */
[----:B------:R-:W-:-:S03]  /*0a20*/  FFMA R18, R25, R18, R16 ;  /* 0x0000001219127223 */ /* 0x000fc60000000010 */
[----:B------:R-:W5:Y:S01]  /*0a30*/  LDG.E R16, desc[UR6][R4.64+0x80] ;  /* 0x0000800604107981 */ /* 0x000f62000c1e1900 */
[----:B------:R-:W-:-:S03]  /*0a40*/  FFMA R14, R23, R20, R18 ;  /* 0x00000014170e7223 */ /* 0x000fc60000000012 */
[----:B------:R-:W5:Y:S04]  /*0a50*/  LDG.E R25, desc[UR6][R4.64+0x84] ;  /* 0x0000840604197981 */ /* 0x000f68000c1e1900 */
[----:B------:R-:W5:Y:S04]  /*0a60*/  LDG.E R18, desc[UR6][R8.64+0x1c20] ;  /* 0x001c200608127981 */ /* 0x000f68000c1e1900 */
[----:B------:R-:W5:Y:S04]  /*0a70*/  LDG.E R20, desc[UR6][R4.64+0x88] ;  /* 0x0000880604147981 */ /* 0x000f68000c1e1900 */
[----:B------:R-:W5:Y:S01]  /*0a80*/  LDG.E R23, desc[UR6][R8.64+0x3840] ;  /* 0x0038400608177981 */ /* 0x000f62000c1e1900 */
[----:B------:R-:W-:Y:S01]  /*0a90*/  IADD3 R29, PT, PT, R13, 0x11940, RZ ;  /* 0x000119400d1d7810 */ /* 0x000fe20007ffe0ff */
[----:B---3--:R-:W-:-:S02]  /*0aa0*/  FFMA R27, R27, R22, R14 ;  /* 0x000000161b1b7223 */ /* 0x008fc4000000000e */
[----:B------:R-:W3:Y:S02]  /*0ab0*/  LDG.E R22, desc[UR6][R8.64+0x5460] ;  /* 0x0054600608167981 */ /* 0x000ee4000c1e1900 */
[----:B--2---:R-:W-:Y:S01]  /*0ac0*/  FFMA R24, R24, R15, R27 ;  /* 0x0000000f18187223 */ /* 0x004fe2000000001b */
[----:B------:R-:W-:Y:S01]  /*0ad0*/  IMAD.WIDE R14, R29, 0x4, R2 ;  /* 0x000000041d0e7825 */ /* 0x000fe200078e0202 */
[----:B------:R-:W3:Y:S04]  /*0ae0*/  LDG.E R27, desc[UR6][R4.64+0x8c] ;  /* 0x00008c06041b7981 */ /* 0x000ee8000c1e1900 */
[----:B------:R-:W2:Y:S01]  /*0af0*/  LDG.E R9, desc[UR6][R4.64+0x98] ;  /* 0x0000980604097981 */ /* 0x000ea2000c1e1900 */
[----:B----4-:R-:W-:-:S03]  /*0b00*/  FFMA R29, R17, R0, R24 ;  /* 0x00000000111d7223 */ /* 0x010fc60000000018 */
[----:B------:R-:W4:Y:S04]  /*0b10*/  LDG.E R24, desc[UR6][R4.64+0x90] ;  /* 0x0000900604187981 */ /* 0x000f28000c1e1900 */
[----:B------:R-:W4:Y:S01]  /*0b20*/  LDG.E R17, desc[UR6][R14.64+-0x7080] ;  /* 0xff8f80060e117981 */ /* 0x000f22000c1e1900 */
[----:B-----5:R-:W-:-:S03]  /*0b30*/  FFMA R29, R6, R7, R29 ;  /* 0x00000007061d7223 */ /* 0x020fc6000000001d */
[----:B------:R-:W5:Y:S04]  /*0b40*/  LDG.E R7, desc[UR6][R4.64+0x94] ;  /* 0x0000940604077981 */ /* 0x000f68000c1e1900 */
[----:B------:R-:W5:Y:S01]  /*0b50*/  LDG.E R0, desc[UR6][R14.64+-0x5460] ;  /* 0xffaba0060e007981 */ /* 0x000f62000c1e1900 */
[----:B------:R-:W-:-:S03]  /*0b60*/  FFMA R19, R12, R19, R29 ;  /* 0x000000130c137223 */ /* 0x000fc6000000001d */
[----:B------:R-:W2:Y:S04]  /*0b70*/  LDG.E R6, desc[UR6][R14.64+-0x3840] ;  /* 0xffc7c0060e067981 */ /* 0x000ea8000c1e1900 */
[----:B------:R-:W2:Y:S01]  /*0b80*/  LDG.E R8, desc[UR6][R4.64+0x9c] ;  /* 0x00009c0604087981 */ /* 0x000ea2000c1e1900 */
        /* <DEDUP_REMOVED lines=8> */
[----:B------:R-:W2:Y:S04]  /*0c10*/  LDG.E R20, desc[UR6][R14.64+0x1c20] ;  /* 0x001c20060e147981 */ /* 0x000ea8000c1e1900 */
[----:B------:R-:W2:Y:S01]  /*0c20*/  LDG.E R23, desc[UR6][R4.64+0xa8] ;  /* 0x0000a80604177981 */ /* 0x000ea2000c1e1900 */
[----:B------:R-:W-:Y:S01]  /*0c30*/  IADD3 R29, PT, PT, R13, 0x15180, RZ ;  /* 0x000151800d1d7810 */ /* 0x000fe20007ffe0ff */
[----:B---3--:R-:W-:-:S02]  /*0c40*/  FFMA R27, R27, R22, R16 ;  /* 0x000000161b1b7223 */ /* 0x008fc40000000010 */
[----:B------:R-:W3:Y:S02]  /*0c50*/  LDG.E R22, desc[UR6][R14.64+0x5460] ;  /* 0x005460060e167981 */ /* 0x000ee4000c1e1900 */
[----:B----4-:R-:W-:Y:S01]  /*0c60*/  FFMA R24, R24, R17, R27 ;  /* 0x0000001118187223 */ /* 0x010fe2000000001b */
[----:B------:R-:W-:Y:S01]  /*0c70*/  IMAD.WIDE R16, R29, 0x4, R2 ;  /* 0x000000041d107825 */ /* 0x000fe200078e0202 */
[----:B------:R-:W3:Y:S04]  /*0c80*/  LDG.E R27, desc[UR6][R4.64+0xac] ;  /* 0x0000ac06041b7981 */ /* 0x000ee8000c1e1900 */
[----:B------:R-:W4:Y:S01]  /*0c90*/  LDG.E R15, desc[UR6][R16.64+-0x3840] ;  /* 0xffc7c006100f7981 */ /* 0x000f22000c1e1900 */
[----:B-----5:R-:W-:-:S03]  /*0ca0*/  FFMA R24, R7, R0, R24 ;  /* 0x0000000007187223 */ /* 0x020fc60000000018 */
[----:B------:R-:W5:Y:S01]  /*0cb0*/  LDG.E R0, desc[UR6][R4.64+0xb0] ;  /* 0x0000b00604007981 */ /* 0x000f62000c1e1900 */
[----:B--2---:R-:W-:-:S03]  /*0cc0*/  FFMA R29, R9, R6, R24 ;  /* 0x00000006091d7223 */ /* 0x004fc60000000018 */
[----:B------:R-:W5:Y:S04]  /*0cd0*/  LDG.E R7, desc[UR6][R16.64+-0x7080] ;  /* 0xff8f800610077981 */ /* 0x000f68000c1e1900 */
[----:B------:R-:W2:Y:S01]  /*0ce0*/  LDG.E R6, desc[UR6][R4.64+0xb4] ;  /* 0x0000b40604067981 */ /* 0x000ea2000c1e1900 */
[----:B------:R-:W-:-:S03]  /*0cf0*/  FFMA R24, R8, R19, R29 ;  /* 0x0000001308187223 */ /* 0x000fc6000000001d */
[----:B------:R-:W2:Y:S04]  /*0d00*/  LDG.E R9, desc[UR6][R16.64+-0x5460] ;  /* 0xffaba00610097981 */ /* 0x000ea8000c1e1900 */
[----:B------:R-:W4:Y:S01]  /*0d10*/  LDG.E R8, desc[UR6][R4.64+0xb8] ;  /* 0x0000b80604087981 */ /* 0x000f22000c1e1900 */
[----:B------:R-:W-:-:S03]  /*0d20*/  FFMA R24, R21, R12, R24 ;  /* 0x0000000c15187223 */ /* 0x000fc60000000018 */
[----:B------:R-:W4:Y:S04]  /*0d30*/  LDG.E R12, desc[UR6][R4.64+0xbc] ;  /* 0x0000bc06040c7981 */ /* 0x000f28000c1e1900 */
[----:B------:R-:W4:Y:S04]  /*0d40*/  LDG.E R19, desc[UR6][R16.64+-0x1c20] ;  /* 0xffe3e00610137981 */ /* 0x000f28000c1e1900 */
[----:B------:R-:W4:Y:S01]  /*0d50*/  LDG.E R14, desc[UR6][R4.64+0xc0] ;  /* 0x0000c006040e7981 */ /* 0x000f22000c1e1900 */
[----:B------:R-:W-:-:S03]  /*0d60*/  FFMA R20, R25, R20, R24 ;  /* 0x0000001419147223 */ /* 0x000fc60000000018 */
[----:B------:R-:W4:Y:S01]  /*0d70*/  LDG.E R21, desc[UR6][R16.64] ;  /* 0x0000000610157981 */ /* 0x000f22000c1e1900 */
[----:B------:R-:W-:-:S03]  /*0d80*/  FFMA R26, R23, R18, R20 ;  /* 0x00000012171a7223 */ /* 0x000fc60000000014 */
[----:B------:R-:W4:Y:S04]  /*0d90*/  LDG.E R20, desc[UR6][R4.64+0xc4] ;  /* 0x0000c40604147981 */ /* 0x000f28000c1e1900 */
[----:B------:R-:W4:Y:S04]  /*0da0*/  LDG.E R23, desc[UR6][R16.64+0x1c20] ;  /* 0x001c200610177981 */ /* 0x000f28000c1e1900 */
[----:B------:R-:W4:Y:S04]  /*0db0*/  LDG.E R18, desc[UR6][R16.64+0x3840] ;  /* 0x0038400610127981 */ /* 0x000f28000c1e1900 */
[----:B------:R-:W4:Y:S04]  /*0dc0*/  LDG.E R29, desc[UR6][R4.64+0xc8] ;  /* 0x0000c806041d7981 */ /* 0x000f28000c1e1900 */
[----:B------:R-:W4:Y:S04]  /*0dd0*/  LDG.E R25, desc[UR6][R16.64+0x5460] ;  /* 0x0054600610197981 */ /* 0x000f28000c1e1900 */
[----:B------:R0:W4:Y:S01]  /*0de0*/  LDG.E R24, desc[UR6][R4.64+0xcc] ;  /* 0x0000cc0604187981 */ /* 0x000122000c1e1900 */
[----:B------:R-:W-:-:S04]  /*0df0*/  UIADD3 UR4, UPT, UPT, UR4, 0x38, URZ ;  /* 0x0000003804047890 */ /* 0x000fc8000fffe0ff */
[----:B------:R-:W-:Y:S01]  /*0e00*/  UISETP.NE.AND UP0, UPT, UR4, 0x708, UPT ;  /* 0x000007080400788c */ /* 0x000fe2000bf05270 */
[----:B------:R-:W-:Y:S01]  /*0e10*/  IADD3 R13, PT, PT, R13, 0x189c0, RZ ;  /* 0x000189c00d0d7810 */ /* 0x000fe20007ffe0ff */
[----:B---3--:R-:W-:-:S04]  /*0e20*/  FFMA R27, R27, R22, R26 ;  /* 0x000000161b1b7223 */ /* 0x008fc8000000001a */
[----:B-----5:R-:W-:-:S04]  /*0e30*/  FFMA R7, R0, R7, R27 ;  /* 0x0000000700077223 */ /* 0x020fc8000000001b */
[----:B--2---:R-:W-:-:S04]  /*0e40*/  FFMA R7, R6, R9, R7 ;  /* 0x0000000906077223 */ /* 0x004fc80000000007 */
[----:B----4-:R-:W-:-:S04]  /*0e50*/  FFMA R7, R8, R15, R7 ;  /* 0x0000000f08077223 */ /* 0x010fc80000000007 */
[----:B------:R-:W-:-:S04]  /*0e60*/  FFMA R7, R12, R19, R7 ;  /* 0x000000130c077223 */ /* 0x000fc80000000007 */
[----:B------:R-:W-:Y:S01]  /*0e70*/  FFMA R7, R14, R21, R7 ;  /* 0x000000150e077223 */ /* 0x000fe20000000007 */
[----:B------:R-:W-:-:S03]  /*0e80*/  IADD3 R0, P0, PT, R4, 0xe0, RZ ;  /* 0x000000e004007810 */ /* 0x000fc60007f1e0ff */
[----:B------:R-:W-:Y:S01]  /*0e90*/  FFMA R20, R20, R23, R7 ;  /* 0x0000001714147223 */ /* 0x000fe20000000007 */
[----:B0-----:R-:W-:-:S03]  /*0ea0*/  IADD3.X R5, PT, PT, RZ, R5, RZ, P0, !PT ;  /* 0x00000005ff057210 */ /* 0x001fc600007fe4ff */
[----:B------:R-:W-:-:S04]  /*0eb0*/  FFMA R29, R29, R18, R20 ;  /* 0x000000121d1d7223 */ /* 0x000fc80000000014 */
[----:B------:R-:W-:Y:S01]  /*0ec0*/  FFMA R15, R24, R25, R29 ;  /* 0x00000019180f7223 */ /* 0x000fe2000000001d */
[----:B------:R-:W-:Y:S06]  /*0ed0*/  BRA.U UP0, `(.L_x_2) ;  /* 0xfffffff500107547 */ /* 0x000fec000b83ffff */
[----:B------:R-:W0:Y:S01]  /*0ee0*/  LDC.64 R2, c[0x0][0x390] ;  /* 0x0000e400ff027b82 */ /* 0x000e220000000a00 */
[----:B------:R-:W-:-:S05]  /*0ef0*/  IADD3 R11, PT, PT, R11, R10, RZ ;  /* 0x0000000a0b0b7210 */ /* 0x000fca0007ffe0ff */
[----:B0-----:R-:W-:-:S05]  /*0f00*/  IMAD.WIDE R2, R11, 0x4, R2 ;  /* 0x000000040b027825 */ /* 0x001fca00078e0202 */
[----:B------:R-:W-:Y:S01]  /*0f10*/  STG.E desc[UR6][R2.64], R15 ;  /* 0x0000000f02007986 */ /* 0x000fe2000c101906 */
[----:B------:R-:W-:Y:S05]  /*0f20*/  EXIT ;  /* 0x000000000000794d */ /* 0x000fea0003800000 */
.L_x_3:
        /* <DEDUP_REMOVED lines=13> */
.L_x_5:


//--------------------- .nv.global.init           --------------------------
	.section	.nv.global.init,"aw",@progbits
	.align	4
.nv.global.init:
	.type		mrg32k3aM1SubSeq,@object
	.size		mrg32k3aM1SubSeq,(mrg32k3aM2SubSeq - mrg32k3aM1SubSeq)
mrg32k3aM1SubSeq:
        /*0000*/ 	.byte	0x0b, 0xcc, 0xee, 0x04, 0x73, 0x29, 0x8b, 0x6f, 0xf6, 0x53, 0x03, 0xf6, 0x23, 0xf6, 0xea, 0xda
        /* <DEDUP_REMOVED lines=125> */
	.type		mrg32k3aM2SubSeq,@object
	.size		mrg32k3aM2SubSeq,(mrg32k3aM1 - mrg32k3aM2SubSeq)
mrg32k3aM2SubSeq:
        /* <DEDUP_REMOVED lines=126> */
	.type		mrg32k3aM1,@object
	.size		mrg32k3aM1,(mrg32k3aM1Seq - mrg32k3aM1)
mrg32k3aM1:
        /* <DEDUP_REMOVED lines=144> */
	.type		mrg32k3aM1Seq,@object
	.size		mrg32k3aM1Seq,(mrg32k3aM2 - mrg32k3aM1Seq)
mrg32k3aM1Seq:
        /* <DEDUP_REMOVED lines=144> */
	.type		mrg32k3aM2,@object
	.size		mrg32k3aM2,(mrg32k3aM2Seq - mrg32k3aM2)
mrg32k3aM2:
        /* <DEDUP_REMOVED lines=144> */
	.type		mrg32k3aM2Seq,@object
	.size		mrg32k3aM2Seq,(precalc_xorwow_matrix - mrg32k3aM2Seq)
mrg32k3aM2Seq:
        /* <DEDUP_REMOVED lines=144> */
	.type		precalc_xorwow_matrix,@object
	.size		precalc_xorwow_matrix,(precalc_xorwow_offset_matrix - precalc_xorwow_matrix)
precalc_xorwow_matrix:
        /* <DEDUP_REMOVED lines=6400> */
	.type		precalc_xorwow_offset_matrix,@object
	.size		precalc_xorwow_offset_matrix,(.L_1 - precalc_xorwow_offset_matrix)
precalc_xorwow_offset_matrix:
        /* <DEDUP_REMOVED lines=6400> */
.L_1:


//--------------------- .nv.shared._Z18cuda_tiled_mat_mulPfS_S_ --------------------------
	.section	.nv.shared._Z18cuda_tiled_mat_mulPfS_S_,"aw",@nobits
	.sectionflags	@""
	.align	4
.nv.shared._Z18cuda_tiled_mat_mulPfS_S_:
	.zero		9216


//--------------------- .nv.shared.reserved.0     --------------------------
	.section	.nv.shared.reserved.0,"aw",@nobits
	.weak		__nv_reservedSMEM_offset_0_alias
	.size		__nv_reservedSMEM_offset_0_alias, 0, 64
	.other		__nv_reservedSMEM_offset_0_alias,@"STO_CUDA_RESERVED_SHARED STV_DEFAULT"
__nv_reservedSMEM_offset_0_alias:
	.zero		0
	.zero		64


//--------------------- .nv.constant0._Z18cuda_tiled_mat_mulPfS_S_ --------------------------
	.section	.nv.constant0._Z18cuda_tiled_mat_mulPfS_S_,"a",@progbits
	.sectionflags	@""
	.align	4
.nv.constant0._Z18cuda_tiled_mat_mulPfS_S_:
	.zero		920


//--------------------- .nv.constant0._Z19cuda_simple_mat_mulPfS_S_ --------------------------
	.section	.nv.constant0._Z19cuda_simple_mat_mulPfS_S_,"a",@progbits
	.sectionflags	@""
	.align	4
.nv.constant0._Z19cuda_simple_mat_mulPfS_S_:
	.zero		920


//--------------------- SYMBOLS --------------------------

	.type		.nv.reservedSmem.offset0,@object
	.size		.nv.reservedSmem.offset0,0x4
	.type		.nv.reservedSmem.cap,@object
	.size		.nv.reservedSmem.cap,0x4
